.version 6.5
.target sm_30
.address_size 64

.visible .entry setp_bool(
	.param .u64 input,
	.param .u64 output
)
{
	.reg .u64 	    in_addr;
    .reg .u64 	    out_addr;
    .reg .f32 	    r1;
    .reg .f32 	    r2;
    .reg .f32 	    r3;
    .reg .pred 	    temp;
    .reg .pred 	    p1;
    .reg .pred 	    p2;

    ld.param.u64        in_addr, [input];
    ld.param.u64        out_addr, [output];

    ld.f32              r1, [in_addr];
    ld.f32              r2, [in_addr + 4];
    ld.f32              r3, [in_addr + 8];
    mov.pred            temp, 0;
    setp.gt.and.ftz.f32 p1|p2, r1, r2, temp;
    @p1 mov.f32         r3, r1;
    @p2 mov.f32         r3, r2;
    st.f32              [out_addr], r3;
    ret;
}


// ===== COMPILED SASS (sm_100) =====

	.target	sm_100

	.elftype	@"ET_EXEC"


//--------------------- .note.nv.tkinfo           --------------------------
	.section	.note.nv.tkinfo,"",@"SHT_NOTE"
	.sectionflags	@"SHF_NOTE_NV_TKINFO"
	.tkinfo
        /*0018*/ 	.word	0x00000002
        /*0030*/ 	.string	""
        /*0030*/ 	.string	"ptxas"
        /*0030*/ 	.string	"Cuda compilation tools, release 13.0, V13.0.88"
        /*0030*/ 	.string	"Build cuda_13.0.r13.0/compiler.36424714_0"
        /*0030*/ 	.string	"-arch sm_100 "



//--------------------- .note.nv.cuinfo           --------------------------
	.section	.note.nv.cuinfo,"",@"SHT_NOTE"
	.sectionflags	@"SHF_NOTE_NV_CUINFO"
        /*0018*/ 	.short	0x0002
        /*001a*/ 	.short	0x001e
        /*001c*/ 	.short	0x0082
	.zero		2


//--------------------- .nv.info                  --------------------------
	.section	.nv.info,"",@"SHT_CUDA_INFO"
	.align	4


	//----- nvinfo : EIATTR_REGCOUNT
	.align		4
        /*0000*/ 	.byte	0x04, 0x2f
        /*0002*/ 	.short	(.L_1 - .L_0)
	.align		4
.L_0:
        /*0004*/ 	.word	index@(setp_bool)
        /*0008*/ 	.word	0x0000000a


	//----- nvinfo : EIATTR_FRAME_SIZE
	.align		4
.L_1:
        /*000c*/ 	.byte	0x04, 0x11
        /*000e*/ 	.short	(.L_3 - .L_2)
	.align		4
.L_2:
        /*0010*/ 	.word	index@(setp_bool)
        /*0014*/ 	.word	0x00000000


	//----- nvinfo : EIATTR_MIN_STACK_SIZE
	.align		4
.L_3:
        /*0018*/ 	.byte	0x04, 0x12
        /*001a*/ 	.short	(.L_5 - .L_4)
	.align		4
.L_4:
        /*001c*/ 	.word	index@(setp_bool)
        /*0020*/ 	.word	0x00000000
.L_5:


//--------------------- .nv.compat                --------------------------
	.section	.nv.compat,"",@"SHT_CUDA_COMPAT_INFO"
	.align	4
        /*0000*/ 	.byte	0x02, 0x09, 0x00, 0x00, 0x02, 0x02, 0x01, 0x00, 0x02, 0x05, 0x05, 0x00, 0x03, 0x07, 0x01, 0x01
        /*0010*/ 	.byte	0x02, 0x03, 0x00, 0x00, 0x02, 0x06, 0x01, 0x00, 0x04, 0x0b, 0x08, 0x00, 0x09, 0x00, 0x00, 0x00
        /*0020*/ 	.byte	0x00, 0x00, 0x00, 0x00


//--------------------- .nv.info.setp_bool        --------------------------
	.section	.nv.info.setp_bool,"",@"SHT_CUDA_INFO"
	.sectionflags	@""
	.align	4


	//----- nvinfo : EIATTR_CUDA_API_VERSION
	.align		4
        /*0000*/ 	.byte	0x04, 0x37
        /*0002*/ 	.short	(.L_7 - .L_6)
.L_6:
        /*0004*/ 	.word	0x00000082


	//----- nvinfo : EIATTR_KPARAM_INFO
	.align		4
.L_7:
        /*0008*/ 	.byte	0x04, 0x17
        /*000a*/ 	.short	(.L_9 - .L_8)
.L_8:
        /*000c*/ 	.word	0x00000000
        /*0010*/ 	.short	0x0001
        /*0012*/ 	.short	0x0008
        /*0014*/ 	.byte	0x00, 0xf0, 0x21, 0x00


	//----- nvinfo : EIATTR_KPARAM_INFO
	.align		4
.L_9:
        /*0018*/ 	.byte	0x04, 0x17
        /*001a*/ 	.short	(.L_11 - .L_10)
.L_10:
        /*001c*/ 	.word	0x00000000
        /*0020*/ 	.short	0x0000
        /*0022*/ 	.short	0x0000
        /*0024*/ 	.byte	0x00, 0xf0, 0x21, 0x00


	//----- nvinfo : EIATTR_SPARSE_MMA_MASK
	.align		4
.L_11:
        /*0028*/ 	.byte	0x03, 0x50
        /*002a*/ 	.short	0x0000


	//----- nvinfo : EIATTR_MAXREG_COUNT
	.align		4
        /*002c*/ 	.byte	0x03, 0x1b
        /*002e*/ 	.short	0x00ff


	//----- nvinfo : EIATTR_MERCURY_ISA_VERSION
	.align		4
        /*0030*/ 	.byte	0x03, 0x5f
        /*0032*/ 	.short	0x0101


	//----- nvinfo : EIATTR_VRC_CTA_INIT_COUNT
	.align		4
        /*0034*/ 	.byte	0x02, 0x4a
	.zero		1
	.zero		1


	//----- nvinfo : EIATTR_EXIT_INSTR_OFFSETS
	.align		4
        /*0038*/ 	.byte	0x04, 0x1c
        /*003a*/ 	.short	(.L_13 - .L_12)


	//   ....[0]....
.L_12:
        /*003c*/ 	.word	0x00000090


	//----- nvinfo : EIATTR_CBANK_PARAM_SIZE
	.align		4
.L_13:
        /*0040*/ 	.byte	0x03, 0x19
        /*0042*/ 	.short	0x0010


	//----- nvinfo : EIATTR_PARAM_CBANK
	.align		4
        /*0044*/ 	.byte	0x04, 0x0a
        /*0046*/ 	.short	(.L_15 - .L_14)
	.align		4
.L_14:
        /*0048*/ 	.word	index@(.nv.constant0.setp_bool)
        /*004c*/ 	.short	0x0380
        /*004e*/ 	.short	0x0010


	//----- nvinfo : EIATTR_SW_WAR
	.align		4
.L_15:
        /*0050*/ 	.byte	0x04, 0x36
        /*0052*/ 	.short	(.L_17 - .L_16)
.L_16:
        /*0054*/ 	.word	0x00000008
.L_17:


//--------------------- .nv.callgraph             --------------------------
	.section	.nv.callgraph,"",@"SHT_CUDA_CALLGRAPH"
	.align	4
	.sectionentsize	8
	.align		4
        /*0000*/ 	.word	0x00000000
	.align		4
        /*0004*/ 	.word	0xffffffff
	.align		4
        /*0008*/ 	.word	0x00000000
	.align		4
        /*000c*/ 	.word	0xfffffffe
	.align		4
        /*0010*/ 	.word	0x00000000
	.align		4
        /*0014*/ 	.word	0xfffffffd
	.align		4
        /*0018*/ 	.word	0x00000000
	.align		4
        /*001c*/ 	.word	0xfffffffc


//--------------------- .text.setp_bool           --------------------------
	.section	.text.setp_bool,"ax",@progbits
	.align	128
        .global         setp_bool
        .type           setp_bool,@function
        .size           setp_bool,(.L_x_1 - setp_bool)
        .other          setp_bool,@"STO_CUDA_ENTRY STV_DEFAULT"
setp_bool:
.text.setp_bool:
[----:B------:R-:W-:Y:S08]  /*0000*/  LDC R1, c[0x0][0x37c] ;  /* 0x0000df00ff017b82 */ /* 0x000ff00000000800 */
[----:B------:R-:W0:Y:S01]  /*0010*/  LDC.64 R2, c[0x0][0x380] ;  /* 0x0000e000ff027b82 */ /* 0x000e220000000a00 */
[----:B------:R-:W0:Y:S02]  /*0020*/  LDCU.64 UR4, c[0x0][0x358] ;  /* 0x00006b00ff0477ac */ /* 0x000e240008000a00 */
[----:B0-----:R-:W2:Y:S04]  /*0030*/  LD.E R7, desc[UR4][R2.64] ;  /* 0x0000000402077980 */ /* 0x001ea8000c101900 */
[----:B------:R-:W2:Y:S01]  /*0040*/  LD.E R0, desc[UR4][R2.64+0x4] ;  /* 0x0000040402007980 */ /* 0x000ea2000c101900 */
[----:B------:R-:W0:Y:S01]  /*0050*/  LDC.64 R4, c[0x0][0x388] ;  /* 0x0000e200ff047b82 */ /* 0x000e220000000a00 */
[----:B--2---:R-:W-:-:S13]  /*0060*/  FSETP.GT.FTZ.AND P0, PT, R7, R0, !PT ;  /* 0x000000000700720b */ /* 0x004fda0007f14000 */
[----:B------:R-:W0:Y:S04]  /*0070*/  @!P0 LD.E R7, desc[UR4][R2.64+0x8] ;  /* 0x0000080402078980 */ /* 0x000e28000c101900 */
[----:B0-----:R-:W-:Y:S01]  /*0080*/  ST.E desc[UR4][R4.64], R7 ;  /* 0x0000000704007985 */ /* 0x001fe2000c101904 */
[----:B------:R-:W-:Y:S05]  /*0090*/  EXIT ;  /* 0x000000000000794d */ /* 0x000fea0003800000 */
.L_x_0:
[----:B------:R-:W-:-:S00]  /*00a0*/  BRA `(.L_x_0) ;  /* 0xfffffffc00fc7947 */ /* 0x000fc0000383ffff */
[----:B------:R-:W-:-:S00]  /*00b0*/  NOP ;  /* 0x0000000000007918 */ /* 0x000fc00000000000 */
        /* <DEDUP_REMOVED lines=12> */
.L_x_1:


//--------------------- .nv.shared.reserved.0     --------------------------
	.section	.nv.shared.reserved.0,"aw",@nobits
	.weak		__nv_reservedSMEM_offset_0_alias
	.size		__nv_reservedSMEM_offset_0_alias, 0, 64
	.other		__nv_reservedSMEM_offset_0_alias,@"STO_CUDA_RESERVED_SHARED STV_DEFAULT"
__nv_reservedSMEM_offset_0_alias:
	.zero		0
	.zero		64


//--------------------- .nv.constant0.setp_bool   --------------------------
	.section	.nv.constant0.setp_bool,"a",@progbits
	.sectionflags	@""
	.align	4
.nv.constant0.setp_bool:
	.zero		912


//--------------------- SYMBOLS --------------------------

	.type		.nv.reservedSmem.offset0,@object
	.size		.nv.reservedSmem.offset0,0x4
